//
// Generated by NVIDIA NVVM Compiler
//
// Compiler Build ID: CL-36424714
// Cuda compilation tools, release 13.0, V13.0.88
// Based on NVVM 20.0.0
//

.version 9.0
.target sm_100
.address_size 64

	// .globl	segcumsum_kernel
.extern .shared .align 16 .b8 shared_data[];

.visible .entry segcumsum_kernel(
	.param .u64 .ptr .align 1 segcumsum_kernel_param_0,
	.param .u64 .ptr .align 1 segcumsum_kernel_param_1,
	.param .u32 segcumsum_kernel_param_2,
	.param .u32 segcumsum_kernel_param_3,
	.param .u64 .ptr .align 1 segcumsum_kernel_param_4,
	.param .u64 .ptr .align 1 segcumsum_kernel_param_5,
	.param .u8 segcumsum_kernel_param_6
)
{
	.reg .pred 	%p<11>;
	.reg .b16 	%rs<11>;
	.reg .b32 	%r<26>;
	.reg .b32 	%f<13>;
	.reg .b64 	%rd<18>;

	ld.param.u64 	%rd7, [segcumsum_kernel_param_0];
	ld.param.u64 	%rd8, [segcumsum_kernel_param_1];
	ld.param.u32 	%r10, [segcumsum_kernel_param_2];
	ld.param.u32 	%r11, [segcumsum_kernel_param_3];
	ld.param.u64 	%rd5, [segcumsum_kernel_param_4];
	ld.param.u64 	%rd6, [segcumsum_kernel_param_5];
	ld.param.s8 	%rs3, [segcumsum_kernel_param_6];
	cvta.to.global.u64 	%rd1, %rd8;
	cvta.to.global.u64 	%rd9, %rd7;
	mov.u32 	%r1, %tid.x;
	mov.u32 	%r2, %ctaid.x;
	mov.u32 	%r3, %ntid.x;
	mad.lo.s32 	%r4, %r2, %r3, %r1;
	setp.ge.s32 	%p1, %r4, %r10;
	mul.wide.s32 	%rd10, %r4, 4;
	add.s64 	%rd2, %rd9, %rd10;
	shl.b32 	%r12, %r1, 2;
	mov.u32 	%r13, shared_data;
	add.s32 	%r5, %r13, %r12;
	@%p1 bra 	$L__BB0_2;
	ld.global.f32 	%f3, [%rd2];
	st.shared.f32 	[%r5], %f3;
	bra.uni 	$L__BB0_3;
$L__BB0_2:
	mov.b32 	%r14, 0;
	st.shared.u32 	[%r5], %r14;
$L__BB0_3:
	bar.sync 	0;
	add.s64 	%rd3, %rd1, %rd10;
	min.u32 	%r6, %r11, %r3;
	setp.lt.u32 	%p2, %r6, 2;
	@%p2 bra 	$L__BB0_10;
	ld.global.u32 	%r7, [%rd3];
	mov.b16 	%rs10, 0;
	mov.b32 	%r25, 1;
$L__BB0_5:
	setp.lt.u32 	%p3, %r1, %r25;
	mov.f32 	%f12, 0f00000000;
	@%p3 bra 	$L__BB0_9;
	sub.s32 	%r16, %r4, %r25;
	mul.wide.s32 	%rd12, %r16, 4;
	add.s64 	%rd4, %rd1, %rd12;
	and.b16  	%rs6, %rs10, 255;
	setp.ne.s16 	%p4, %rs6, 0;
	mov.b16 	%rs10, 1;
	@%p4 bra 	$L__BB0_9;
	ld.global.u32 	%r17, [%rd4];
	setp.ne.s32 	%p5, %r7, %r17;
	@%p5 bra 	$L__BB0_9;
	sub.s32 	%r18, %r1, %r25;
	shl.b32 	%r19, %r18, 2;
	add.s32 	%r21, %r13, %r19;
	ld.shared.f32 	%f12, [%r21];
	mov.b16 	%rs10, 0;
$L__BB0_9:
	bar.sync 	0;
	ld.shared.f32 	%f7, [%r5];
	add.f32 	%f8, %f12, %f7;
	st.shared.f32 	[%r5], %f8;
	bar.sync 	0;
	shl.b32 	%r25, %r25, 1;
	setp.lt.s32 	%p6, %r25, %r6;
	@%p6 bra 	$L__BB0_5;
$L__BB0_10:
	setp.ge.s32 	%p7, %r4, %r10;
	@%p7 bra 	$L__BB0_12;
	ld.shared.f32 	%f9, [%r5];
	st.global.f32 	[%rd2], %f9;
$L__BB0_12:
	setp.eq.s16 	%p8, %rs3, 0;
	add.s32 	%r22, %r3, -1;
	setp.ne.s32 	%p9, %r1, %r22;
	or.pred  	%p10, %p8, %p9;
	@%p10 bra 	$L__BB0_14;
	ld.shared.f32 	%f10, [%r5];
	cvta.to.global.u64 	%rd13, %rd5;
	mul.wide.u32 	%rd14, %r2, 4;
	add.s64 	%rd15, %rd13, %rd14;
	st.global.f32 	[%rd15], %f10;
	ld.global.u32 	%r24, [%rd3];
	cvta.to.global.u64 	%rd16, %rd6;
	add.s64 	%rd17, %rd16, %rd14;
	st.global.u32 	[%rd17], %r24;
$L__BB0_14:
	ret;

}
	// .globl	add_block_sums_kernel
.visible .entry add_block_sums_kernel(
	.param .u64 .ptr .align 1 add_block_sums_kernel_param_0,
	.param .u64 .ptr .align 1 add_block_sums_kernel_param_1,
	.param .u64 .ptr .align 1 add_block_sums_kernel_param_2,
	.param .u64 .ptr .align 1 add_block_sums_kernel_param_3,
	.param .u32 add_block_sums_kernel_param_4
)
{
	.reg .pred 	%p<3>;
	.reg .b32 	%r<8>;
	.reg .b32 	%f<4>;
	.reg .b64 	%rd<17>;

	ld.param.u64 	%rd2, [add_block_sums_kernel_param_0];
	ld.param.u64 	%rd3, [add_block_sums_kernel_param_1];
	ld.param.u64 	%rd5, [add_block_sums_kernel_param_2];
	ld.param.u64 	%rd4, [add_block_sums_kernel_param_3];
	cvta.to.global.u64 	%rd1, %rd5;
	mov.u32 	%r4, %tid.x;
	mov.u32 	%r1, %ctaid.x;
	mov.u32 	%r5, %ntid.x;
	mad.lo.s32 	%r2, %r1, %r5, %r4;
	setp.eq.s32 	%p1, %r1, 0;
	@%p1 bra 	$L__BB1_3;
	cvta.to.global.u64 	%rd6, %rd4;
	mul.wide.s32 	%rd7, %r2, 4;
	add.s64 	%rd8, %rd1, %rd7;
	ld.global.u32 	%r6, [%rd8];
	add.s32 	%r3, %r1, -1;
	mul.wide.u32 	%rd9, %r3, 4;
	add.s64 	%rd10, %rd6, %rd9;
	ld.global.u32 	%r7, [%rd10];
	setp.ne.s32 	%p2, %r7, %r6;
	@%p2 bra 	$L__BB1_3;
	cvta.to.global.u64 	%rd11, %rd3;
	add.s64 	%rd13, %rd11, %rd9;
	ld.global.f32 	%f1, [%rd13];
	cvta.to.global.u64 	%rd14, %rd2;
	add.s64 	%rd16, %rd14, %rd7;
	ld.global.f32 	%f2, [%rd16];
	add.f32 	%f3, %f1, %f2;
	st.global.f32 	[%rd16], %f3;
$L__BB1_3:
	ret;

}


// ===== COMPILED SASS (sm_100) =====

	.target	sm_100

	.elftype	@"ET_EXEC"


//--------------------- .note.nv.tkinfo           --------------------------
	.section	.note.nv.tkinfo,"",@"SHT_NOTE"
	.sectionflags	@"SHF_NOTE_NV_TKINFO"
	.tkinfo
        /*0018*/ 	.word	0x00000002
        /*0030*/ 	.string	""
        /*0030*/ 	.string	"ptxas"
        /*0030*/ 	.string	"Cuda compilation tools, release 13.0, V13.0.88"
        /*0030*/ 	.string	"Build cuda_13.0.r13.0/compiler.36424714_0"
        /*0030*/ 	.string	"-arch sm_100 -m 64 "



//--------------------- .note.nv.cuinfo           --------------------------
	.section	.note.nv.cuinfo,"",@"SHT_NOTE"
	.sectionflags	@"SHF_NOTE_NV_CUINFO"
        /*0018*/ 	.short	0x0002
        /*001a*/ 	.short	0x0064
        /*001c*/ 	.short	0x0082
	.zero		2


//--------------------- .nv.info                  --------------------------
	.section	.nv.info,"",@"SHT_CUDA_INFO"
	.align	4


	//----- nvinfo : EIATTR_REGCOUNT
	.align		4
        /*0000*/ 	.byte	0x04, 0x2f
        /*0002*/ 	.short	(.L_1 - .L_0)
	.align		4
.L_0:
        /*0004*/ 	.word	index@(segcumsum_kernel)
        /*0008*/ 	.word	0x00000014


	//----- nvinfo : EIATTR_FRAME_SIZE
	.align		4
.L_1:
        /*000c*/ 	.byte	0x04, 0x11
        /*000e*/ 	.short	(.L_3 - .L_2)
	.align		4
.L_2:
        /*0010*/ 	.word	index@(segcumsum_kernel)
        /*0014*/ 	.word	0x00000000


	//----- nvinfo : EIATTR_REGCOUNT
	.align		4
.L_3:
        /*0018*/ 	.byte	0x04, 0x2f
        /*001a*/ 	.short	(.L_5 - .L_4)
	.align		4
.L_4:
        /*001c*/ 	.word	index@(add_block_sums_kernel)
        /*0020*/ 	.word	0x0000000c


	//----- nvinfo : EIATTR_FRAME_SIZE
	.align		4
.L_5:
        /*0024*/ 	.byte	0x04, 0x11
        /*0026*/ 	.short	(.L_7 - .L_6)
	.align		4
.L_6:
        /*0028*/ 	.word	index@(add_block_sums_kernel)
        /*002c*/ 	.word	0x00000000


	//----- nvinfo : EIATTR_MIN_STACK_SIZE
	.align		4
.L_7:
        /*0030*/ 	.byte	0x04, 0x12
        /*0032*/ 	.short	(.L_9 - .L_8)
	.align		4
.L_8:
        /*0034*/ 	.word	index@(add_block_sums_kernel)
        /*0038*/ 	.word	0x00000000


	//----- nvinfo : EIATTR_MIN_STACK_SIZE
	.align		4
.L_9:
        /*003c*/ 	.byte	0x04, 0x12
        /*003e*/ 	.short	(.L_11 - .L_10)
	.align		4
.L_10:
        /*0040*/ 	.word	index@(segcumsum_kernel)
        /*0044*/ 	.word	0x00000000
.L_11:


//--------------------- .nv.compat                --------------------------
	.section	.nv.compat,"",@"SHT_CUDA_COMPAT_INFO"
	.align	4
        /*0000*/ 	.byte	0x02, 0x09, 0x00, 0x00, 0x02, 0x02, 0x01, 0x00, 0x02, 0x05, 0x05, 0x00, 0x03, 0x07, 0x01, 0x01
        /*0010*/ 	.byte	0x02, 0x03, 0x00, 0x00, 0x02, 0x06, 0x01, 0x00, 0x04, 0x0b, 0x08, 0x00, 0x09, 0x00, 0x00, 0x00
        /*0020*/ 	.byte	0x00, 0x00, 0x00, 0x00


//--------------------- .nv.info.add_block_sums_kernel --------------------------
	.section	.nv.info.add_block_sums_kernel,"",@"SHT_CUDA_INFO"
	.sectionflags	@""
	.align	4


	//----- nvinfo : EIATTR_CUDA_API_VERSION
	.align		4
        /*0000*/ 	.byte	0x04, 0x37
        /*0002*/ 	.short	(.L_13 - .L_12)
.L_12:
        /*0004*/ 	.word	0x00000082


	//----- nvinfo : EIATTR_KPARAM_INFO
	.align		4
.L_13:
        /*0008*/ 	.byte	0x04, 0x17
        /*000a*/ 	.short	(.L_15 - .L_14)
.L_14:
        /*000c*/ 	.word	0x00000000
        /*0010*/ 	.short	0x0004
        /*0012*/ 	.short	0x0020
        /*0014*/ 	.byte	0x00, 0xf0, 0x11, 0x00


	//----- nvinfo : EIATTR_KPARAM_INFO
	.align		4
.L_15:
        /*0018*/ 	.byte	0x04, 0x17
        /*001a*/ 	.short	(.L_17 - .L_16)
.L_16:
        /*001c*/ 	.word	0x00000000
        /*0020*/ 	.short	0x0003
        /*0022*/ 	.short	0x0018
        /*0024*/ 	.byte	0x00, 0xf5, 0x21, 0x00


	//----- nvinfo : EIATTR_KPARAM_INFO
	.align		4
.L_17:
        /*0028*/ 	.byte	0x04, 0x17
        /*002a*/ 	.short	(.L_19 - .L_18)
.L_18:
        /*002c*/ 	.word	0x00000000
        /*0030*/ 	.short	0x0002
        /*0032*/ 	.short	0x0010
        /*0034*/ 	.byte	0x00, 0xf5, 0x21, 0x00


	//----- nvinfo : EIATTR_KPARAM_INFO
	.align		4
.L_19:
        /*0038*/ 	.byte	0x04, 0x17
        /*003a*/ 	.short	(.L_21 - .L_20)
.L_20:
        /*003c*/ 	.word	0x00000000
        /*0040*/ 	.short	0x0001
        /*0042*/ 	.short	0x0008
        /*0044*/ 	.byte	0x00, 0xf5, 0x21, 0x00


	//----- nvinfo : EIATTR_KPARAM_INFO
	.align		4
.L_21:
        /*0048*/ 	.byte	0x04, 0x17
        /*004a*/ 	.short	(.L_23 - .L_22)
.L_22:
        /*004c*/ 	.word	0x00000000
        /*0050*/ 	.short	0x0000
        /*0052*/ 	.short	0x0000
        /*0054*/ 	.byte	0x00, 0xf5, 0x21, 0x00


	//----- nvinfo : EIATTR_SPARSE_MMA_MASK
	.align		4
.L_23:
        /*0058*/ 	.byte	0x03, 0x50
        /*005a*/ 	.short	0x0000


	//----- nvinfo : EIATTR_MAXREG_COUNT
	.align		4
        /*005c*/ 	.byte	0x03, 0x1b
        /*005e*/ 	.short	0x00ff


	//----- nvinfo : EIATTR_MERCURY_ISA_VERSION
	.align		4
        /*0060*/ 	.byte	0x03, 0x5f
        /*0062*/ 	.short	0x0101


	//----- nvinfo : EIATTR_VRC_CTA_INIT_COUNT
	.align		4
        /*0064*/ 	.byte	0x02, 0x4a
	.zero		1
	.zero		1


	//----- nvinfo : EIATTR_EXIT_INSTR_OFFSETS
	.align		4
        /*0068*/ 	.byte	0x04, 0x1c
        /*006a*/ 	.short	(.L_25 - .L_24)


	//   ....[0]....
.L_24:
        /*006c*/ 	.word	0x00000060


	//   ....[1]....
        /*0070*/ 	.word	0x00000100


	//   ....[2]....
        /*0074*/ 	.word	0x00000190


	//----- nvinfo : EIATTR_CBANK_PARAM_SIZE
	.align		4
.L_25:
        /*0078*/ 	.byte	0x03, 0x19
        /*007a*/ 	.short	0x0024


	//----- nvinfo : EIATTR_PARAM_CBANK
	.align		4
        /*007c*/ 	.byte	0x04, 0x0a
        /*007e*/ 	.short	(.L_27 - .L_26)
	.align		4
.L_26:
        /*0080*/ 	.word	index@(.nv.constant0.add_block_sums_kernel)
        /*0084*/ 	.short	0x0380
        /*0086*/ 	.short	0x0024


	//----- nvinfo : EIATTR_SW_WAR
	.align		4
.L_27:
        /*0088*/ 	.byte	0x04, 0x36
        /*008a*/ 	.short	(.L_29 - .L_28)
.L_28:
        /*008c*/ 	.word	0x00000008
.L_29:


//--------------------- .nv.info.segcumsum_kernel --------------------------
	.section	.nv.info.segcumsum_kernel,"",@"SHT_CUDA_INFO"
	.sectionflags	@""
	.align	4


	//----- nvinfo : EIATTR_CUDA_API_VERSION
	.align		4
        /*0000*/ 	.byte	0x04, 0x37
        /*0002*/ 	.short	(.L_31 - .L_30)
.L_30:
        /*0004*/ 	.word	0x00000082


	//----- nvinfo : EIATTR_KPARAM_INFO
	.align		4
.L_31:
        /*0008*/ 	.byte	0x04, 0x17
        /*000a*/ 	.short	(.L_33 - .L_32)
.L_32:
        /*000c*/ 	.word	0x00000000
        /*0010*/ 	.short	0x0006
        /*0012*/ 	.short	0x0028
        /*0014*/ 	.byte	0x00, 0xf0, 0x05, 0x00


	//----- nvinfo : EIATTR_KPARAM_INFO
	.align		4
.L_33:
        /*0018*/ 	.byte	0x04, 0x17
        /*001a*/ 	.short	(.L_35 - .L_34)
.L_34:
        /*001c*/ 	.word	0x00000000
        /*0020*/ 	.short	0x0005
        /*0022*/ 	.short	0x0020
        /*0024*/ 	.byte	0x00, 0xf5, 0x21, 0x00


	//----- nvinfo : EIATTR_KPARAM_INFO
	.align		4
.L_35:
        /*0028*/ 	.byte	0x04, 0x17
        /*002a*/ 	.short	(.L_37 - .L_36)
.L_36:
        /*002c*/ 	.word	0x00000000
        /*0030*/ 	.short	0x0004
        /*0032*/ 	.short	0x0018
        /*0034*/ 	.byte	0x00, 0xf5, 0x21, 0x00


	//----- nvinfo : EIATTR_KPARAM_INFO
	.align		4
.L_37:
        /*0038*/ 	.byte	0x04, 0x17
        /*003a*/ 	.short	(.L_39 - .L_38)
.L_38:
        /*003c*/ 	.word	0x00000000
        /*0040*/ 	.short	0x0003
        /*0042*/ 	.short	0x0014
        /*0044*/ 	.byte	0x00, 0xf0, 0x11, 0x00


	//----- nvinfo : EIATTR_KPARAM_INFO
	.align		4
.L_39:
        /*0048*/ 	.byte	0x04, 0x17
        /*004a*/ 	.short	(.L_41 - .L_40)
.L_40:
        /*004c*/ 	.word	0x00000000
        /*0050*/ 	.short	0x0002
        /*0052*/ 	.short	0x0010
        /*0054*/ 	.byte	0x00, 0xf0, 0x11, 0x00


	//----- nvinfo : EIATTR_KPARAM_INFO
	.align		4
.L_41:
        /*0058*/ 	.byte	0x04, 0x17
        /*005a*/ 	.short	(.L_43 - .L_42)
.L_42:
        /*005c*/ 	.word	0x00000000
        /*0060*/ 	.short	0x0001
        /*0062*/ 	.short	0x0008
        /*0064*/ 	.byte	0x00, 0xf5, 0x21, 0x00


	//----- nvinfo : EIATTR_KPARAM_INFO
	.align		4
.L_43:
        /*0068*/ 	.byte	0x04, 0x17
        /*006a*/ 	.short	(.L_45 - .L_44)
.L_44:
        /*006c*/ 	.word	0x00000000
        /*0070*/ 	.short	0x0000
        /*0072*/ 	.short	0x0000
        /*0074*/ 	.byte	0x00, 0xf5, 0x21, 0x00


	//----- nvinfo : EIATTR_SPARSE_MMA_MASK
	.align		4
.L_45:
        /*0078*/ 	.byte	0x03, 0x50
        /*007a*/ 	.short	0x0000


	//----- nvinfo : EIATTR_MAXREG_COUNT
	.align		4
        /*007c*/ 	.byte	0x03, 0x1b
        /*007e*/ 	.short	0x00ff


	//----- nvinfo : EIATTR_NUM_BARRIERS
	.align		4
        /*0080*/ 	.byte	0x02, 0x4c
        /*0082*/ 	.byte	0x01
	.zero		1


	//----- nvinfo : EIATTR_MERCURY_ISA_VERSION
	.align		4
        /*0084*/ 	.byte	0x03, 0x5f
        /*0086*/ 	.short	0x0101


	//----- nvinfo : EIATTR_VRC_CTA_INIT_COUNT
	.align		4
        /*0088*/ 	.byte	0x02, 0x4a
	.zero		1
	.zero		1


	//----- nvinfo : EIATTR_EXIT_INSTR_OFFSETS
	.align		4
        /*008c*/ 	.byte	0x04, 0x1c
        /*008e*/ 	.short	(.L_47 - .L_46)


	//   ....[0]....
.L_46:
        /*0090*/ 	.word	0x000003e0


	//   ....[1]....
        /*0094*/ 	.word	0x00000470


	//----- nvinfo : EIATTR_CRS_STACK_SIZE
	.align		4
.L_47:
        /*0098*/ 	.byte	0x04, 0x1e
        /*009a*/ 	.short	(.L_49 - .L_48)
.L_48:
        /*009c*/ 	.word	0x00000000


	//----- nvinfo : EIATTR_CBANK_PARAM_SIZE
	.align		4
.L_49:
        /*00a0*/ 	.byte	0x03, 0x19
        /*00a2*/ 	.short	0x0029


	//----- nvinfo : EIATTR_PARAM_CBANK
	.align		4
        /*00a4*/ 	.byte	0x04, 0x0a
        /*00a6*/ 	.short	(.L_51 - .L_50)
	.align		4
.L_50:
        /*00a8*/ 	.word	index@(.nv.constant0.segcumsum_kernel)
        /*00ac*/ 	.short	0x0380
        /*00ae*/ 	.short	0x0029


	//----- nvinfo : EIATTR_SW_WAR
	.align		4
.L_51:
        /*00b0*/ 	.byte	0x04, 0x36
        /*00b2*/ 	.short	(.L_53 - .L_52)
.L_52:
        /*00b4*/ 	.word	0x00000008
.L_53:


//--------------------- .nv.callgraph             --------------------------
	.section	.nv.callgraph,"",@"SHT_CUDA_CALLGRAPH"
	.align	4
	.sectionentsize	8
	.align		4
        /*0000*/ 	.word	0x00000000
	.align		4
        /*0004*/ 	.word	0xffffffff
	.align		4
        /*0008*/ 	.word	0x00000000
	.align		4
        /*000c*/ 	.word	0xfffffffe
	.align		4
        /*0010*/ 	.word	0x00000000
	.align		4
        /*0014*/ 	.word	0xfffffffd
	.align		4
        /*0018*/ 	.word	0x00000000
	.align		4
        /*001c*/ 	.word	0xfffffffc


//--------------------- .text.add_block_sums_kernel --------------------------
	.section	.text.add_block_sums_kernel,"ax",@progbits
	.align	128
        .global         add_block_sums_kernel
        .type           add_block_sums_kernel,@function
        .size           add_block_sums_kernel,(.L_x_6 - add_block_sums_kernel)
        .other          add_block_sums_kernel,@"STO_CUDA_ENTRY STV_DEFAULT"
add_block_sums_kernel:
.text.add_block_sums_kernel:
[----:B------:R-:W-:Y:S01]  /*0000*/  LDC R1, c[0x0][0x37c] ;  /* 0x0000df00ff017b82 */ /* 0x000fe20000000800 */
[----:B------:R-:W0:Y:S01]  /*0010*/  S2R R0, SR_CTAID.X ;  /* 0x0000000000007919 */ /* 0x000e220000002500 */
[----:B------:R-:W1:Y:S01]  /*0020*/  LDCU UR4, c[0x0][0x360] ;  /* 0x00006c00ff0477ac */ /* 0x000e620008000800 */
[----:B------:R-:W1:Y:S01]  /*0030*/  S2R R7, SR_TID.X ;  /* 0x0000000000077919 */ /* 0x000e620000002100 */
[C---:B0-----:R-:W-:Y:S01]  /*0040*/  ISETP.NE.AND P0, PT, R0.reuse, RZ, PT ;  /* 0x000000ff0000720c */ /* 0x041fe20003f05270 */
[----:B-1----:R-:W-:-:S12]  /*0050*/  IMAD R7, R0, UR4, R7 ;  /* 0x0000000400077c24 */ /* 0x002fd8000f8e0207 */
[----:B------:R-:W-:Y:S05]  /*0060*/  @!P0 EXIT ;  /* 0x000000000000894d */ /* 0x000fea0003800000 */
[----:B------:R-:W0:Y:S01]  /*0070*/  LDC.64 R2, c[0x0][0x390] ;  /* 0x0000e400ff027b82 */ /* 0x000e220000000a00 */
[----:B------:R-:W1:Y:S01]  /*0080*/  LDCU.64 UR4, c[0x0][0x358] ;  /* 0x00006b00ff0477ac */ /* 0x000e620008000a00 */
[----:B------:R-:W-:-:S06]  /*0090*/  IADD3 R9, PT, PT, R0, -0x1, RZ ;  /* 0xffffffff00097810 */ /* 0x000fcc0007ffe0ff */
[----:B------:R-:W2:Y:S01]  /*00a0*/  LDC.64 R4, c[0x0][0x398] ;  /* 0x0000e600ff047b82 */ /* 0x000ea20000000a00 */
[----:B0-----:R-:W-:-:S06]  /*00b0*/  IMAD.WIDE R2, R7, 0x4, R2 ;  /* 0x0000000407027825 */ /* 0x001fcc00078e0202 */
[----:B-1----:R-:W3:Y:S01]  /*00c0*/  LDG.E R2, desc[UR4][R2.64] ;  /* 0x0000000402027981 */ /* 0x002ee2000c1e1900 */
[----:B--2---:R-:W-:-:S06]  /*00d0*/  IMAD.WIDE.U32 R4, R9, 0x4, R4 ;  /* 0x0000000409047825 */ /* 0x004fcc00078e0004 */
[----:B------:R-:W3:Y:S02]  /*00e0*/  LDG.E R5, desc[UR4][R4.64] ;  /* 0x0000000404057981 */ /* 0x000ee4000c1e1900 */
[----:B---3--:R-:W-:-:S13]  /*00f0*/  ISETP.NE.AND P0, PT, R5, R2, PT ;  /* 0x000000020500720c */ /* 0x008fda0003f05270 */
[----:B------:R-:W-:Y:S05]  /*0100*/  @P0 EXIT ;  /* 0x000000000000094d */ /* 0x000fea0003800000 */
[----:B------:R-:W0:Y:S08]  /*0110*/  LDC.64 R2, c[0x0][0x388] ;  /* 0x0000e200ff027b82 */ /* 0x000e300000000a00 */
[----:B------:R-:W1:Y:S01]  /*0120*/  LDC.64 R4, c[0x0][0x380] ;  /* 0x0000e000ff047b82 */ /* 0x000e620000000a00 */
[----:B0-----:R-:W-:-:S06]  /*0130*/  IMAD.WIDE.U32 R2, R9, 0x4, R2 ;  /* 0x0000000409027825 */ /* 0x001fcc00078e0002 */
[----:B------:R-:W2:Y:S01]  /*0140*/  LDG.E R2, desc[UR4][R2.64] ;  /* 0x0000000402027981 */ /* 0x000ea2000c1e1900 */
[----:B-1----:R-:W-:-:S05]  /*0150*/  IMAD.WIDE R4, R7, 0x4, R4 ;  /* 0x0000000407047825 */ /* 0x002fca00078e0204 */
[----:B------:R-:W2:Y:S02]  /*0160*/  LDG.E R7, desc[UR4][R4.64] ;  /* 0x0000000404077981 */ /* 0x000ea4000c1e1900 */
[----:B--2---:R-:W-:-:S05]  /*0170*/  FADD R7, R2, R7 ;  /* 0x0000000702077221 */ /* 0x004fca0000000000 */
[----:B------:R-:W-:Y:S01]  /*0180*/  STG.E desc[UR4][R4.64], R7 ;  /* 0x0000000704007986 */ /* 0x000fe2000c101904 */
[----:B------:R-:W-:Y:S05]  /*0190*/  EXIT ;  /* 0x000000000000794d */ /* 0x000fea0003800000 */
.L_x_0:
[----:B------:R-:W-:-:S00]  /*01a0*/  BRA `(.L_x_0) ;  /* 0xfffffffc00fc7947 */ /* 0x000fc0000383ffff */
[----:B------:R-:W-:-:S00]  /*01b0*/  NOP ;  /* 0x0000000000007918 */ /* 0x000fc00000000000 */
        /* <DEDUP_REMOVED lines=12> */
.L_x_6:


//--------------------- .text.segcumsum_kernel    --------------------------
	.section	.text.segcumsum_kernel,"ax",@progbits
	.align	128
        .global         segcumsum_kernel
        .type           segcumsum_kernel,@function
        .size           segcumsum_kernel,(.L_x_7 - segcumsum_kernel)
        .other          segcumsum_kernel,@"STO_CUDA_ENTRY STV_DEFAULT"
segcumsum_kernel:
.text.segcumsum_kernel:
[----:B------:R-:W-:Y:S01]  /*0000*/  LDC R1, c[0x0][0x37c] ;  /* 0x0000df00ff017b82 */ /* 0x000fe20000000800 */
[----:B------:R-:W0:Y:S01]  /*0010*/  S2R R17, SR_TID.X ;  /* 0x0000000000117919 */ /* 0x000e220000002100 */
[----:B------:R-:W0:Y:S06]  /*0020*/  LDCU UR9, c[0x0][0x360] ;  /* 0x00006c00ff0977ac */ /* 0x000e2c0008000800 */
[----:B------:R-:W1:Y:S01]  /*0030*/  LDC.64 R2, c[0x0][0x380] ;  /* 0x0000e000ff027b82 */ /* 0x000e620000000a00 */
[----:B------:R-:W0:Y:S01]  /*0040*/  S2R R0, SR_CTAID.X ;  /* 0x0000000000007919 */ /* 0x000e220000002500 */
[----:B------:R-:W2:Y:S01]  /*0050*/  LDCU UR4, c[0x0][0x390] ;  /* 0x00007200ff0477ac */ /* 0x000ea20008000800 */
[----:B------:R-:W3:Y:S05]  /*0060*/  LDCU.64 UR10, c[0x0][0x358] ;  /* 0x00006b00ff0a77ac */ /* 0x000eea0008000a00 */
[----:B------:R-:W4:Y:S01]  /*0070*/  S2UR UR5, SR_CgaCtaId ;  /* 0x00000000000579c3 */ /* 0x000f220000008800 */
[----:B------:R-:W5:Y:S07]  /*0080*/  LDCU UR6, c[0x0][0x394] ;  /* 0x00007280ff0677ac */ /* 0x000f6e0008000800 */
[----:B------:R-:W4:Y:S01]  /*0090*/  LDC.64 R4, c[0x0][0x388] ;  /* 0x0000e200ff047b82 */ /* 0x000f220000000a00 */
[----:B0-----:R-:W-:-:S04]  /*00a0*/  IMAD R11, R0, UR9, R17 ;  /* 0x00000009000b7c24 */ /* 0x001fc8000f8e0211 */
[C---:B-1----:R-:W-:Y:S01]  /*00b0*/  IMAD.WIDE R2, R11.reuse, 0x4, R2 ;  /* 0x000000040b027825 */ /* 0x042fe200078e0202 */
[----:B--2---:R-:W-:-:S13]  /*00c0*/  ISETP.GE.AND P0, PT, R11, UR4, PT ;  /* 0x000000040b007c0c */ /* 0x004fda000bf06270 */
[----:B---3--:R-:W2:Y:S01]  /*00d0*/  @!P0 LDG.E R7, desc[UR10][R2.64] ;  /* 0x0000000a02078981 */ /* 0x008ea2000c1e1900 */
[----:B------:R-:W-:Y:S01]  /*00e0*/  UMOV UR4, 0x400 ;  /* 0x0000040000047882 */ /* 0x000fe20000000000 */
[----:B-----5:R-:W-:Y:S01]  /*00f0*/  UISETP.LT.U32.AND UP0, UPT, UR9, UR6, UPT ;  /* 0x000000060900728c */ /* 0x020fe2000bf01070 */
[----:B----4-:R-:W-:Y:S01]  /*0100*/  IMAD.WIDE R4, R11, 0x4, R4 ;  /* 0x000000040b047825 */ /* 0x010fe200078e0204 */
[----:B------:R-:W-:Y:S02]  /*0110*/  ULEA UR4, UR5, UR4, 0x18 ;  /* 0x0000000405047291 */ /* 0x000fe4000f8ec0ff */
[----:B------:R-:W-:-:S04]  /*0120*/  USEL UR5, UR9, UR6, UP0 ;  /* 0x0000000609057287 */ /* 0x000fc80008000000 */
[----:B------:R-:W-:Y:S01]  /*0130*/  LEA R10, R17, UR4, 0x2 ;  /* 0x00000004110a7c11 */ /* 0x000fe2000f8e10ff */
[----:B------:R-:W-:-:S04]  /*0140*/  UISETP.GE.U32.AND UP0, UPT, UR5, 0x2, UPT ;  /* 0x000000020500788c */ /* 0x000fc8000bf06070 */
[----:B--2---:R0:W-:Y:S04]  /*0150*/  @!P0 STS [R10], R7 ;  /* 0x000000070a008388 */ /* 0x0041e80000000800 */
[----:B------:R0:W-:Y:S01]  /*0160*/  @P0 STS [R10], RZ ;  /* 0x000000ff0a000388 */ /* 0x0001e20000000800 */
[----:B------:R-:W-:Y:S06]  /*0170*/  BAR.SYNC.DEFER_BLOCKING 0x0 ;  /* 0x0000000000007b1d */ /* 0x000fec0000010000 */
[----:B------:R-:W-:Y:S05]  /*0180*/  BRA.U !UP0, `(.L_x_1) ;  /* 0x0000000108707547 */ /* 0x000fea000b800000 */
[----:B------:R1:W5:Y:S01]  /*0190*/  LDG.E R12, desc[UR10][R4.64] ;  /* 0x0000000a040c7981 */ /* 0x000362000c1e1900 */
[----:B0-----:R-:W0:Y:S01]  /*01a0*/  LDC.64 R6, c[0x0][0x388] ;  /* 0x0000e200ff067b82 */ /* 0x001e220000000a00 */
[----:B------:R-:W-:Y:S01]  /*01b0*/  PRMT R13, RZ, 0x7610, R13 ;  /* 0x00007610ff0d7816 */ /* 0x000fe2000000000d */
[----:B------:R-:W-:-:S06]  /*01c0*/  UMOV UR7, 0x1 ;  /* 0x0000000100077882 */ /* 0x000fcc0000000000 */
.L_x_4:
[----:B------:R-:W-:Y:S01]  /*01d0*/  ISETP.GE.U32.AND P0, PT, R17, UR7, PT ;  /* 0x0000000711007c0c */ /* 0x000fe2000bf06070 */
[----:B------:R-:W-:Y:S01]  /*01e0*/  BSSY.RECONVERGENT B0, `(.L_x_2) ;  /* 0x000000e000007945 */ /* 0x000fe20003800200 */
[----:B------:R-:W-:-:S11]  /*01f0*/  IMAD.MOV.U32 R14, RZ, RZ, RZ ;  /* 0x000000ffff0e7224 */ /* 0x000fd600078e00ff */
[----:B--23--:R-:W-:Y:S05]  /*0200*/  @!P0 BRA `(.L_x_3) ;  /* 0x00000000002c8947 */ /* 0x00cfea0003800000 */
[----:B------:R-:W-:Y:S01]  /*0210*/  LOP3.LUT P0, RZ, R13, 0xff, RZ, 0xc0, !PT ;  /* 0x000000ff0dff7812 */ /* 0x000fe2000780c0ff */
[----:B------:R-:W-:Y:S02]  /*0220*/  VIADD R9, R11, -UR7 ;  /* 0x800000070b097c36 */ /* 0x000fe40008000000 */
[----:B------:R-:W-:Y:S02]  /*0230*/  IMAD.MOV.U32 R13, RZ, RZ, 0x1 ;  /* 0x00000001ff0d7424 */ /* 0x000fe400078e00ff */
[----:B0-----:R-:W-:-:S08]  /*0240*/  IMAD.WIDE R8, R9, 0x4, R6 ;  /* 0x0000000409087825 */ /* 0x001fd000078e0206 */
[----:B------:R-:W-:Y:S05]  /*0250*/  @P0 BRA `(.L_x_3) ;  /* 0x0000000000180947 */ /* 0x000fea0003800000 */
[----:B------:R-:W2:Y:S02]  /*0260*/  LDG.E R9, desc[UR10][R8.64] ;  /* 0x0000000a08097981 */ /* 0x000ea4000c1e1900 */
[----:B--2--5:R-:W-:-:S13]  /*0270*/  ISETP.NE.AND P0, PT, R12, R9, PT ;  /* 0x000000090c00720c */ /* 0x024fda0003f05270 */
[----:B------:R-:W-:Y:S01]  /*0280*/  @!P0 VIADD R15, R17, -UR7 ;  /* 0x80000007110f8c36 */ /* 0x000fe20008000000 */
[----:B------:R-:W-:-:S04]  /*0290*/  @!P0 PRMT R13, RZ, 0x7610, R13 ;  /* 0x00007610ff0d8816 */ /* 0x000fc8000000000d */
[----:B------:R-:W-:-:S05]  /*02a0*/  @!P0 LEA R15, R15, UR4, 0x2 ;  /* 0x000000040f0f8c11 */ /* 0x000fca000f8e10ff */
[----:B------:R2:W3:Y:S02]  /*02b0*/  @!P0 LDS R14, [R15] ;  /* 0x000000000f0e8984 */ /* 0x0004e40000000800 */
.L_x_3:
[----:B------:R-:W-:Y:S05]  /*02c0*/  BSYNC.RECONVERGENT B0 ;  /* 0x0000000000007941 */ /* 0x000fea0003800200 */
.L_x_2:
[----:B------:R-:W-:Y:S01]  /*02d0*/  BAR.SYNC.DEFER_BLOCKING 0x0 ;  /* 0x0000000000007b1d */ /* 0x000fe20000010000 */
[----:B------:R-:W-:-:S04]  /*02e0*/  USHF.L.U32 UR7, UR7, 0x1, URZ ;  /* 0x0000000107077899 */ /* 0x000fc800080006ff */
[----:B------:R-:W-:Y:S01]  /*02f0*/  UISETP.GE.AND UP0, UPT, UR7, UR5, UPT ;  /* 0x000000050700728c */ /* 0x000fe2000bf06270 */
[----:B------:R-:W3:Y:S02]  /*0300*/  LDS R9, [R10] ;  /* 0x000000000a097984 */ /* 0x000ee40000000800 */
[----:B---3--:R-:W-:-:S05]  /*0310*/  FADD R9, R9, R14 ;  /* 0x0000000e09097221 */ /* 0x008fca0000000000 */
[----:B------:R3:W-:Y:S01]  /*0320*/  STS [R10], R9 ;  /* 0x000000090a007388 */ /* 0x0007e20000000800 */
[----:B------:R-:W-:Y:S06]  /*0330*/  BAR.SYNC.DEFER_BLOCKING 0x0 ;  /* 0x0000000000007b1d */ /* 0x000fec0000010000 */
[----:B------:R-:W-:Y:S05]  /*0340*/  BRA.U !UP0, `(.L_x_4) ;  /* 0xfffffffd08a07547 */ /* 0x000fea000b83ffff */
.L_x_1:
[----:B------:R-:W4:Y:S01]  /*0350*/  LDCU UR6, c[0x0][0x390] ;  /* 0x00007200ff0677ac */ /* 0x000f220008000800 */
[----:B------:R-:W-:-:S06]  /*0360*/  UIADD3 UR8, UPT, UPT, UR9, -0x1, URZ ;  /* 0xffffffff09087890 */ /* 0x000fcc000fffe0ff */
[----:B------:R-:W-:Y:S02]  /*0370*/  ISETP.NE.AND P0, PT, R17, UR8, PT ;  /* 0x0000000811007c0c */ /* 0x000fe4000bf05270 */
[----:B----4-:R-:W-:Y:S01]  /*0380*/  ISETP.GE.AND P1, PT, R11, UR6, PT ;  /* 0x000000060b007c0c */ /* 0x010fe2000bf26270 */
[----:B------:R-:W4:-:S12]  /*0390*/  LDCU.U8 UR6, c[0x0][0x3a8] ;  /* 0x00007500ff0677ac */ /* 0x000f180008000000 */
[----:B0-----:R-:W0:Y:S01]  /*03a0*/  @!P1 LDS R7, [R10] ;  /* 0x000000000a079984 */ /* 0x001e220000000800 */
[----:B----4-:R-:W-:-:S06]  /*03b0*/  UPRMT UR6, UR6, 0x8880, URZ ;  /* 0x0000888006067896 */ /* 0x010fcc00080000ff */
[----:B------:R-:W-:Y:S01]  /*03c0*/  ISETP.EQ.OR P0, PT, RZ, UR6, P0 ;  /* 0x00000006ff007c0c */ /* 0x000fe20008702670 */
[----:B0-----:R0:W-:-:S12]  /*03d0*/  @!P1 STG.E desc[UR10][R2.64], R7 ;  /* 0x0000000702009986 */ /* 0x0011d8000c10190a */
[----:B------:R-:W-:Y:S05]  /*03e0*/  @P0 EXIT ;  /* 0x000000000000094d */ /* 0x000fea0003800000 */
[----:B---3--:R-:W3:Y:S01]  /*03f0*/  LDS R9, [R10] ;  /* 0x000000000a097984 */ /* 0x008ee20000000800 */
[----:B0-----:R-:W0:Y:S08]  /*0400*/  LDC.64 R2, c[0x0][0x398] ;  /* 0x0000e600ff027b82 */ /* 0x001e300000000a00 */
[----:B------:R-:W4:Y:S01]  /*0410*/  LDC.64 R6, c[0x0][0x3a0] ;  /* 0x0000e800ff067b82 */ /* 0x000f220000000a00 */
[----:B0-----:R-:W-:-:S05]  /*0420*/  IMAD.WIDE.U32 R2, R0, 0x4, R2 ;  /* 0x0000000400027825 */ /* 0x001fca00078e0002 */
[----:B---3--:R-:W-:Y:S04]  /*0430*/  STG.E desc[UR10][R2.64], R9 ;  /* 0x0000000902007986 */ /* 0x008fe8000c10190a */
[----:B-1----:R-:W3:Y:S01]  /*0440*/  LDG.E R5, desc[UR10][R4.64] ;  /* 0x0000000a04057981 */ /* 0x002ee2000c1e1900 */
[----:B----4-:R-:W-:-:S05]  /*0450*/  IMAD.WIDE.U32 R6, R0, 0x4, R6 ;  /* 0x0000000400067825 */ /* 0x010fca00078e0006 */
[----:B---3--:R-:W-:Y:S01]  /*0460*/  STG.E desc[UR10][R6.64], R5 ;  /* 0x0000000506007986 */ /* 0x008fe2000c10190a */
[----:B------:R-:W-:Y:S05]  /*0470*/  EXIT ;  /* 0x000000000000794d */ /* 0x000fea0003800000 */
.L_x_5:
        /* <DEDUP_REMOVED lines=16> */
.L_x_7:


//--------------------- .nv.shared.add_block_sums_kernel --------------------------
	.section	.nv.shared.add_block_sums_kernel,"aw",@nobits
	.sectionflags	@""
	.align	16
	.zero		1024


//--------------------- .nv.shared.reserved.0     --------------------------
	.section	.nv.shared.reserved.0,"aw",@nobits
	.weak		__nv_reservedSMEM_offset_0_alias
	.size		__nv_reservedSMEM_offset_0_alias, 0, 64
	.other		__nv_reservedSMEM_offset_0_alias,@"STO_CUDA_RESERVED_SHARED STV_DEFAULT"
__nv_reservedSMEM_offset_0_alias:
	.zero		0
	.zero		64


//--------------------- .nv.shared.segcumsum_kernel --------------------------
	.section	.nv.shared.segcumsum_kernel,"aw",@nobits
	.sectionflags	@""
	.align	16
	.zero		1024


//--------------------- .nv.constant0.add_block_sums_kernel --------------------------
	.section	.nv.constant0.add_block_sums_kernel,"a",@progbits
	.sectionflags	@""
	.align	4
.nv.constant0.add_block_sums_kernel:
	.zero		932


//--------------------- .nv.constant0.segcumsum_kernel --------------------------
	.section	.nv.constant0.segcumsum_kernel,"a",@progbits
	.sectionflags	@""
	.align	4
.nv.constant0.segcumsum_kernel:
	.zero		937


//--------------------- SYMBOLS --------------------------

	.type		.nv.reservedSmem.offset0,@object
	.size		.nv.reservedSmem.offset0,0x4
	.type		.nv.reservedSmem.cap,@object
	.size		.nv.reservedSmem.cap,0x4
